	.headerflags	@"EF_CUDA_TEXMODE_UNIFIED EF_CUDA_64BIT_ADDRESS EF_CUDA_ACCELERATORS EF_CUDA_SM90 EF_CUDA_VIRTUAL_SM(EF_CUDA_SM90)"
	.elftype	@"ET_EXEC"


//--------------------- .nv.info                  --------------------------
	.section	.nv.info,"",@"SHT_CUDA_INFO"
	.align	4


	//----- nvinfo : EIATTR_REGCOUNT
	.align		4
        /*0000*/ 	.byte	0x04, 0x2f
        /*0002*/ 	.short	(.L_1 - .L_0)
	.align		4
.L_0:
        /*0004*/ 	.word	index@(triton_poi_fused_convolution_relu_21)
        /*0008*/ 	.word	0x00000018


	//----- nvinfo : EIATTR_MIN_STACK_SIZE
	.align		4
.L_1:
        /*000c*/ 	.byte	0x04, 0x12
        /*000e*/ 	.short	(.L_3 - .L_2)
	.align		4
.L_2:
        /*0010*/ 	.word	index@(triton_poi_fused_convolution_relu_21)
        /*0014*/ 	.word	0x00000000


	//----- nvinfo : EIATTR_FRAME_SIZE
	.align		4
.L_3:
        /*0018*/ 	.byte	0x04, 0x11
        /*001a*/ 	.short	(.L_5 - .L_4)
	.align		4
.L_4:
        /*001c*/ 	.word	index@(triton_poi_fused_convolution_relu_21)
        /*0020*/ 	.word	0x00000000


	//----- nvinfo : EIATTR_MIN_STACK_SIZE
	.align		4
.L_5:
        /*0024*/ 	.byte	0x04, 0x12
        /*0026*/ 	.short	(.L_7 - .L_6)
	.align		4
.L_6:
        /*0028*/ 	.word	index@(triton_poi_fused_convolution_relu_21)
        /*002c*/ 	.word	0x00000000
.L_7:


//--------------------- .nv.info.triton_poi_fused_convolution_relu_21 --------------------------
	.section	.nv.info.triton_poi_fused_convolution_relu_21,"",@"SHT_CUDA_INFO"
	.sectionflags	@""
	.align	4


	//----- nvinfo : EIATTR_CUDA_API_VERSION
	.align		4
        /*0000*/ 	.byte	0x04, 0x37
        /*0002*/ 	.short	(.L_9 - .L_8)
.L_8:
        /*0004*/ 	.word	0x0000007c


	//----- nvinfo : EIATTR_KPARAM_INFO
	.align		4
.L_9:
        /*0008*/ 	.byte	0x04, 0x17
        /*000a*/ 	.short	(.L_11 - .L_10)
.L_10:
        /*000c*/ 	.word	0x00000000
        /*0010*/ 	.short	0x0002
        /*0012*/ 	.short	0x0010
        /*0014*/ 	.byte	0x00, 0xf0, 0x11, 0x00


	//----- nvinfo : EIATTR_KPARAM_INFO
	.align		4
.L_11:
        /*0018*/ 	.byte	0x04, 0x17
        /*001a*/ 	.short	(.L_13 - .L_12)
.L_12:
        /*001c*/ 	.word	0x00000000
        /*0020*/ 	.short	0x0001
        /*0022*/ 	.short	0x0008
        /*0024*/ 	.byte	0x00, 0xf4, 0x21, 0x00


	//----- nvinfo : EIATTR_KPARAM_INFO
	.align		4
.L_13:
        /*0028*/ 	.byte	0x04, 0x17
        /*002a*/ 	.short	(.L_15 - .L_14)
.L_14:
        /*002c*/ 	.word	0x00000000
        /*0030*/ 	.short	0x0000
        /*0032*/ 	.short	0x0000
        /*0034*/ 	.byte	0x00, 0xf4, 0x21, 0x00


	//----- nvinfo : EIATTR_SPARSE_MMA_MASK
	.align		4
.L_15:
        /*0038*/ 	.byte	0x03, 0x50
        /*003a*/ 	.short	0x0000


	//----- nvinfo : EIATTR_MAXREG_COUNT
	.align		4
        /*003c*/ 	.byte	0x03, 0x1b
        /*003e*/ 	.short	0x00ff


	//----- nvinfo : EIATTR_EXIT_INSTR_OFFSETS
	.align		4
        /*0040*/ 	.byte	0x04, 0x1c
        /*0042*/ 	.short	(.L_17 - .L_16)


	//   ....[0]....
.L_16:
        /*0044*/ 	.word	0x00000380


	//   ....[1]....
        /*0048*/ 	.word	0x000003a0


	//----- nvinfo : EIATTR_REQNTID
	.align		4
.L_17:
        /*004c*/ 	.byte	0x04, 0x10
        /*004e*/ 	.short	(.L_19 - .L_18)
.L_18:
        /*0050*/ 	.word	0x00000080
        /*0054*/ 	.word	0x00000001
        /*0058*/ 	.word	0x00000001


	//----- nvinfo : EIATTR_CBANK_PARAM_SIZE
	.align		4
.L_19:
        /*005c*/ 	.byte	0x03, 0x19
        /*005e*/ 	.short	0x0014


	//----- nvinfo : EIATTR_PARAM_CBANK
	.align		4
        /*0060*/ 	.byte	0x04, 0x0a
        /*0062*/ 	.short	(.L_21 - .L_20)
	.align		4
.L_20:
        /*0064*/ 	.word	index@(.nv.constant0.triton_poi_fused_convolution_relu_21)
        /*0068*/ 	.short	0x0210
        /*006a*/ 	.short	0x0014


	//----- nvinfo : EIATTR_SW_WAR
	.align		4
.L_21:
        /*006c*/ 	.byte	0x04, 0x36
        /*006e*/ 	.short	(.L_23 - .L_22)
.L_22:
        /*0070*/ 	.word	0x00000008
.L_23:


//--------------------- .nv.callgraph             --------------------------
	.section	.nv.callgraph,"",@"SHT_CUDA_CALLGRAPH"
	.align	4
	.sectionentsize	8
	.align		4
        /*0000*/ 	.word	0x00000000
	.align		4
        /*0004*/ 	.word	0xffffffff
	.align		4
        /*0008*/ 	.word	0x00000000
	.align		4
        /*000c*/ 	.word	0xfffffffe
	.align		4
        /*0010*/ 	.word	0x00000000
	.align		4
        /*0014*/ 	.word	0xfffffffd
	.align		4
        /*0018*/ 	.word	0x00000000
	.align		4
        /*001c*/ 	.word	0xfffffffc


//--------------------- .text.triton_poi_fused_convolution_relu_21 --------------------------
	.section	.text.triton_poi_fused_convolution_relu_21,"ax",@progbits
	.align	128
        .global         triton_poi_fused_convolution_relu_21
        .type           triton_poi_fused_convolution_relu_21,@function
        .size           triton_poi_fused_convolution_relu_21,(.L_x_1 - triton_poi_fused_convolution_relu_21)
        .other          triton_poi_fused_convolution_relu_21,@"STO_CUDA_ENTRY STV_DEFAULT"
triton_poi_fused_convolution_relu_21:
.text.triton_poi_fused_convolution_relu_21:
[----:B------:R-:W0:Y:S02]  /*0000*/  LDC R1, c[0x0][0x28] ;  /* 0x00000a00ff017b82 */ /* 0x000e240000000800 */
[----:B------:R-:W1:Y:S01]  /*0010*/  S2R R0, SR_TID.X ;  /* 0x0000000000007919 */ /* 0x000e620000002100 */
[----:B------:R-:W2:Y:S01]  /*0020*/  LDC.64 R2, c[0x0][0x210] ;  /* 0x00008400ff027b82 */ /* 0x000ea20000000a00 */
[----:B------:R-:W-:Y:S02]  /*0030*/  CS2R R12, SRZ ;  /* 0x00000000000c7805 */ /* 0x000fe4000001ff00 */
[----:B------:R-:W-:Y:S01]  /*0040*/  CS2R R14, SRZ ;  /* 0x00000000000e7805 */ /* 0x000fe2000001ff00 */
[----:B------:R-:W3:Y:S01]  /*0050*/  S2R R5, SR_CTAID.X ;  /* 0x0000000000057919 */ /* 0x000ee20000002500 */
[----:B------:R-:W-:Y:S02]  /*0060*/  CS2R R16, SRZ ;  /* 0x0000000000107805 */ /* 0x000fe4000001ff00 */
[----:B------:R-:W-:Y:S01]  /*0070*/  CS2R R18, SRZ ;  /* 0x0000000000127805 */ /* 0x000fe2000001ff00 */
[----:B------:R-:W-:Y:S01]  /*0080*/  ULDC.64 UR4, c[0x0][0x208] ;  /* 0x0000820000047ab9 */ /* 0x000fe20000000a00 */
[----:B------:R-:W4:Y:S01]  /*0090*/  LDC.64 R20, c[0x0][0x218] ;  /* 0x00008600ff147b82 */ /* 0x000f220000000a00 */
[----:B-1----:R-:W-:Y:S01]  /*00a0*/  IMAD.SHL.U32 R0, R0, 0x4, RZ ;  /* 0x0000000400007824 */ /* 0x002fe200078e00ff */
[----:B---3--:R-:W-:-:S04]  /*00b0*/  SHF.R.S32.HI R4, RZ, 0x15, R5 ;  /* 0x00000015ff047819 */ /* 0x008fc80000011405 */
[----:B------:R-:W-:Y:S02]  /*00c0*/  LOP3.LUT R0, R0, 0x1fc, RZ, 0xc0, !PT ;  /* 0x000001fc00007812 */ /* 0x000fe400078ec0ff */
[----:B------:R-:W-:-:S03]  /*00d0*/  SGXT R4, R4, 0x1 ;  /* 0x000000010404781a */ /* 0x000fc60000000200 */
[----:B------:R-:W-:-:S04]  /*00e0*/  IMAD R5, R5, 0x400, R0 ;  /* 0x0000040005057824 */ /* 0x000fc800078e0200 */
[C---:B--2---:R-:W-:Y:S01]  /*00f0*/  IMAD.WIDE R2, R5.reuse, 0x4, R2 ;  /* 0x0000000405027825 */ /* 0x044fe200078e0202 */
[----:B------:R-:W-:Y:S02]  /*0100*/  LEA.HI R4, R4, R5, RZ, 0x6 ;  /* 0x0000000504047211 */ /* 0x000fe400078f30ff */
[----:B------:R-:W-:Y:S02]  /*0110*/  ISETP.GE.AND P1, PT, R5, 0x3c100, PT ;  /* 0x0003c1000500780c */ /* 0x000fe40003f26270 */
[----:B------:R-:W-:-:S05]  /*0120*/  LOP3.LUT R4, R4, 0xffffffc0, RZ, 0xc0, !PT ;  /* 0xffffffc004047812 */ /* 0x000fca00078ec0ff */
[C---:B------:R-:W-:Y:S02]  /*0130*/  IMAD.IADD R7, R5.reuse, 0x1, -R4 ;  /* 0x0000000105077824 */ /* 0x040fe400078e0a04 */
[----:B------:R-:W-:Y:S02]  /*0140*/  VIADD R5, R5, 0x200 ;  /* 0x0000020005057836 */ /* 0x000fe40000000000 */
[----:B----4-:R-:W-:Y:S02]  /*0150*/  IMAD.WIDE R20, R7, 0x4, R20 ;  /* 0x0000000407147825 */ /* 0x010fe400078e0214 */
[----:B------:R-:W2:Y:S01]  /*0160*/  @!P1 LDG.E.128 R12, desc[UR4][R2.64] ;  /* 0x00000004020c9981 */ /* 0x000ea2000c1e1d00 */
[----:B------:R-:W-:-:S03]  /*0170*/  ISETP.GE.AND P0, PT, R5, 0x3c100, PT ;  /* 0x0003c1000500780c */ /* 0x000fc60003f06270 */
[----:B------:R-:W2:Y:S01]  /*0180*/  @!P1 LDG.E.EL.128 R16, desc[UR4][R20.64] ;  /* 0x0000000414109981 */ /* 0x000ea2000c2e1d00 */
[----:B------:R-:W-:Y:S02]  /*0190*/  CS2R R4, SRZ ;  /* 0x0000000000047805 */ /* 0x000fe4000001ff00 */
[----:B------:R-:W-:Y:S02]  /*01a0*/  CS2R R6, SRZ ;  /* 0x0000000000067805 */ /* 0x000fe4000001ff00 */
[----:B------:R-:W-:Y:S02]  /*01b0*/  CS2R R8, SRZ ;  /* 0x0000000000087805 */ /* 0x000fe4000001ff00 */
[----:B------:R-:W-:-:S03]  /*01c0*/  CS2R R10, SRZ ;  /* 0x00000000000a7805 */ /* 0x000fc6000001ff00 */
[----:B------:R-:W3:Y:S04]  /*01d0*/  @!P0 LDG.E.EL.128 R4, desc[UR4][R20.64] ;  /* 0x0000000414048981 */ /* 0x000ee8000c2e1d00 */
[----:B------:R-:W3:Y:S01]  /*01e0*/  @!P0 LDG.E.128 R8, desc[UR4][R2.64+0x800] ;  /* 0x0008000402088981 */ /* 0x000ee2000c1e1d00 */
[----:B--2---:R-:W-:Y:S01]  /*01f0*/  FSETP.GEU.AND P5, PT, R12, -R16, PT ;  /* 0x800000100c00720b */ /* 0x004fe20003fae000 */
[----:B------:R-:W-:Y:S01]  /*0200*/  FADD R12, R16, R12 ;  /* 0x0000000c100c7221 */ /* 0x000fe20000000000 */
[----:B------:R-:W-:Y:S01]  /*0210*/  FSETP.GEU.AND P4, PT, R13, -R17, PT ;  /* 0x800000110d00720b */ /* 0x000fe20003f8e000 */
[----:B------:R-:W-:Y:S01]  /*0220*/  FADD R13, R17, R13 ;  /* 0x0000000d110d7221 */ /* 0x000fe20000000000 */
[----:B------:R-:W-:Y:S01]  /*0230*/  FSETP.GEU.AND P3, PT, R14, -R18, PT ;  /* 0x800000120e00720b */ /* 0x000fe20003f6e000 */
[----:B------:R-:W-:Y:S01]  /*0240*/  FADD R14, R18, R14 ;  /* 0x0000000e120e7221 */ /* 0x000fe20000000000 */
[----:B------:R-:W-:Y:S01]  /*0250*/  FADD R0, R19, R15 ;  /* 0x0000000f13007221 */ /* 0x000fe20000000000 */
[----:B------:R-:W-:-:S02]  /*0260*/  FSETP.GEU.AND P2, PT, R15, -R19, PT ;  /* 0x800000130f00720b */ /* 0x000fc40003f4e000 */
[----:B------:R-:W-:Y:S02]  /*0270*/  SEL R12, R12, RZ, P5 ;  /* 0x000000ff0c0c7207 */ /* 0x000fe40002800000 */
[----:B------:R-:W-:Y:S02]  /*0280*/  SEL R13, R13, RZ, P4 ;  /* 0x000000ff0d0d7207 */ /* 0x000fe40002000000 */
[----:B------:R-:W-:Y:S02]  /*0290*/  SEL R14, R14, RZ, P3 ;  /* 0x000000ff0e0e7207 */ /* 0x000fe40001800000 */
[----:B------:R-:W-:Y:S01]  /*02a0*/  SEL R15, R0, RZ, P2 ;  /* 0x000000ff000f7207 */ /* 0x000fe20001000000 */
[----:B---3--:R-:W-:Y:S01]  /*02b0*/  FADD R0, R7, R11 ;  /* 0x0000000b07007221 */ /* 0x008fe20000000000 */
[----:B------:R-:W-:Y:S01]  /*02c0*/  FSETP.GEU.AND P4, PT, R8, -R4, PT ;  /* 0x800000040800720b */ /* 0x000fe20003f8e000 */
[----:B------:R-:W-:Y:S01]  /*02d0*/  FADD R4, R4, R8 ;  /* 0x0000000804047221 */ /* 0x000fe20000000000 */
[----:B------:R-:W-:Y:S01]  /*02e0*/  FSETP.GEU.AND P3, PT, R9, -R5, PT ;  /* 0x800000050900720b */ /* 0x000fe20003f6e000 */
[----:B------:R1:W-:Y:S01]  /*02f0*/  @!P1 STG.E.128 desc[UR4][R2.64], R12 ;  /* 0x0000000c02009986 */ /* 0x0003e2000c101d04 */
        /* <DEDUP_REMOVED lines=8> */
[----:B------:R-:W-:Y:S06]  /*0380*/  @P0 EXIT ;  /* 0x000000000000094d */ /* 0x000fec0003800000 */
[----:B------:R-:W-:Y:S01]  /*0390*/  STG.E.128 desc[UR4][R2.64+0x800], R4 ;  /* 0x0008000402007986 */ /* 0x000fe2000c101d04 */
[----:B------:R-:W-:Y:S05]  /*03a0*/  EXIT ;  /* 0x000000000000794d */ /* 0x000fea0003800000 */
.L_x_0:
[----:B------:R-:W-:-:S00]  /*03b0*/  BRA `(.L_x_0) ;  /* 0xfffffffc00fc7947 */ /* 0x000fc0000383ffff */
[----:B------:R-:W-:-:S00]  /*03c0*/  NOP ;  /* 0x0000000000007918 */ /* 0x000fc00000000000 */
        /* <DEDUP_REMOVED lines=11> */
.L_x_1:


//--------------------- .nv.constant0.triton_poi_fused_convolution_relu_21 --------------------------
	.section	.nv.constant0.triton_poi_fused_convolution_relu_21,"a",@progbits
	.sectionflags	@""
	.align	4
.nv.constant0.triton_poi_fused_convolution_relu_21:
	.zero		548
